//
// Generated by NVIDIA NVVM Compiler
//
// Compiler Build ID: CL-36424714
// Cuda compilation tools, release 13.0, V13.0.88
// Based on NVVM 20.0.0
//

.version 9.0
.target sm_100
.address_size 64

	// .globl	_Z21direct_convolution_2dPfS_S_iiiiii

.visible .entry _Z21direct_convolution_2dPfS_S_iiiiii(
	.param .u64 .ptr .align 1 _Z21direct_convolution_2dPfS_S_iiiiii_param_0,
	.param .u64 .ptr .align 1 _Z21direct_convolution_2dPfS_S_iiiiii_param_1,
	.param .u64 .ptr .align 1 _Z21direct_convolution_2dPfS_S_iiiiii_param_2,
	.param .u32 _Z21direct_convolution_2dPfS_S_iiiiii_param_3,
	.param .u32 _Z21direct_convolution_2dPfS_S_iiiiii_param_4,
	.param .u32 _Z21direct_convolution_2dPfS_S_iiiiii_param_5,
	.param .u32 _Z21direct_convolution_2dPfS_S_iiiiii_param_6,
	.param .u32 _Z21direct_convolution_2dPfS_S_iiiiii_param_7,
	.param .u32 _Z21direct_convolution_2dPfS_S_iiiiii_param_8
)
{
	.reg .pred 	%p<88>;
	.reg .b32 	%r<48>;
	.reg .b32 	%f<137>;
	.reg .b64 	%rd<27>;

	ld.param.u64 	%rd13, [_Z21direct_convolution_2dPfS_S_iiiiii_param_0];
	ld.param.u64 	%rd14, [_Z21direct_convolution_2dPfS_S_iiiiii_param_1];
	ld.param.u64 	%rd12, [_Z21direct_convolution_2dPfS_S_iiiiii_param_2];
	ld.param.u32 	%r9, [_Z21direct_convolution_2dPfS_S_iiiiii_param_3];
	ld.param.u32 	%r10, [_Z21direct_convolution_2dPfS_S_iiiiii_param_4];
	ld.param.u32 	%r11, [_Z21direct_convolution_2dPfS_S_iiiiii_param_5];
	ld.param.u32 	%r12, [_Z21direct_convolution_2dPfS_S_iiiiii_param_6];
	ld.param.u32 	%r14, [_Z21direct_convolution_2dPfS_S_iiiiii_param_7];
	ld.param.u32 	%r13, [_Z21direct_convolution_2dPfS_S_iiiiii_param_8];
	cvta.to.global.u64 	%rd1, %rd14;
	cvta.to.global.u64 	%rd2, %rd13;
	mov.u32 	%r16, %ctaid.x;
	mov.u32 	%r17, %ntid.x;
	mov.u32 	%r18, %tid.x;
	mad.lo.s32 	%r1, %r16, %r17, %r18;
	mov.u32 	%r19, %ctaid.y;
	mov.u32 	%r20, %ntid.y;
	mov.u32 	%r21, %tid.y;
	mad.lo.s32 	%r22, %r19, %r20, %r21;
	setp.ge.s32 	%p12, %r1, %r13;
	setp.ge.s32 	%p13, %r22, %r14;
	or.pred  	%p14, %p12, %p13;
	@%p14 bra 	$L__BB0_56;
	mul.lo.s32 	%r23, %r11, %r1;
	sub.s32 	%r3, %r23, %r12;
	mul.lo.s32 	%r24, %r11, %r22;
	sub.s32 	%r4, %r24, %r12;
	setp.gt.s32 	%p15, %r4, -1;
	setp.lt.s32 	%p16, %r4, %r9;
	and.pred  	%p1, %p15, %p16;
	setp.gt.s32 	%p17, %r3, -1;
	setp.lt.s32 	%p18, %r3, %r10;
	and.pred  	%p19, %p17, %p18;
	and.pred  	%p2, %p19, %p1;
	mad.lo.s32 	%r5, %r4, %r10, %r3;
	mul.wide.s32 	%rd15, %r5, 4;
	add.s64 	%rd3, %rd2, %rd15;
	mov.f32 	%f111, 0f00000000;
	not.pred 	%p20, %p2;
	@%p20 bra 	$L__BB0_3;
	ld.global.f32 	%f56, [%rd3];
	ld.global.f32 	%f57, [%rd1];
	fma.rn.f32 	%f111, %f56, %f57, 0f00000000;
$L__BB0_3:
	add.s32 	%r25, %r3, 1;
	setp.gt.s32 	%p21, %r25, -1;
	setp.lt.s32 	%p22, %r25, %r10;
	and.pred  	%p23, %p21, %p22;
	and.pred  	%p3, %p23, %p1;
	not.pred 	%p24, %p3;
	@%p24 bra 	$L__BB0_5;
	ld.global.f32 	%f58, [%rd3+4];
	ld.global.f32 	%f59, [%rd1+4];
	fma.rn.f32 	%f111, %f58, %f59, %f111;
$L__BB0_5:
	add.s32 	%r26, %r3, 2;
	setp.gt.s32 	%p25, %r26, -1;
	setp.lt.s32 	%p26, %r26, %r10;
	and.pred  	%p27, %p25, %p26;
	setp.gt.s32 	%p28, %r4, -1;
	setp.lt.s32 	%p29, %r4, %r9;
	and.pred  	%p30, %p28, %p29;
	and.pred  	%p4, %p27, %p30;
	not.pred 	%p31, %p4;
	@%p31 bra 	$L__BB0_7;
	ld.global.f32 	%f60, [%rd3+8];
	ld.global.f32 	%f61, [%rd1+8];
	fma.rn.f32 	%f111, %f60, %f61, %f111;
$L__BB0_7:
	add.s32 	%r27, %r4, 1;
	setp.gt.s32 	%p32, %r27, -1;
	setp.lt.s32 	%p33, %r27, %r9;
	and.pred  	%p5, %p32, %p33;
	setp.gt.s32 	%p34, %r3, -1;
	setp.lt.s32 	%p35, %r3, %r10;
	and.pred  	%p36, %p34, %p35;
	and.pred  	%p6, %p36, %p5;
	add.s32 	%r6, %r5, %r10;
	mul.wide.s32 	%rd16, %r6, 4;
	add.s64 	%rd4, %rd2, %rd16;
	not.pred 	%p37, %p6;
	@%p37 bra 	$L__BB0_9;
	ld.global.f32 	%f62, [%rd4];
	ld.global.f32 	%f63, [%rd1+12];
	fma.rn.f32 	%f111, %f62, %f63, %f111;
$L__BB0_9:
	add.s32 	%r28, %r3, 1;
	setp.gt.s32 	%p38, %r28, -1;
	setp.lt.s32 	%p39, %r28, %r10;
	and.pred  	%p40, %p38, %p39;
	and.pred  	%p7, %p40, %p5;
	not.pred 	%p41, %p7;
	@%p41 bra 	$L__BB0_11;
	ld.global.f32 	%f64, [%rd4+4];
	ld.global.f32 	%f65, [%rd1+16];
	fma.rn.f32 	%f111, %f64, %f65, %f111;
$L__BB0_11:
	add.s32 	%r29, %r3, 2;
	setp.gt.s32 	%p42, %r29, -1;
	setp.lt.s32 	%p43, %r29, %r10;
	and.pred  	%p44, %p42, %p43;
	add.s32 	%r30, %r4, 1;
	setp.gt.s32 	%p45, %r30, -1;
	setp.lt.s32 	%p46, %r30, %r9;
	and.pred  	%p47, %p45, %p46;
	and.pred  	%p8, %p44, %p47;
	not.pred 	%p48, %p8;
	@%p48 bra 	$L__BB0_13;
	ld.global.f32 	%f66, [%rd4+8];
	ld.global.f32 	%f67, [%rd1+20];
	fma.rn.f32 	%f111, %f66, %f67, %f111;
$L__BB0_13:
	add.s32 	%r31, %r4, 2;
	setp.gt.s32 	%p49, %r31, -1;
	setp.lt.s32 	%p50, %r31, %r9;
	and.pred  	%p51, %p49, %p50;
	setp.gt.s32 	%p52, %r3, -1;
	setp.lt.s32 	%p53, %r3, %r10;
	and.pred  	%p54, %p52, %p53;
	and.pred  	%p9, %p54, %p51;
	add.s32 	%r32, %r6, %r10;
	mul.wide.s32 	%rd17, %r32, 4;
	add.s64 	%rd5, %rd2, %rd17;
	not.pred 	%p55, %p9;
	@%p55 bra 	$L__BB0_15;
	ld.global.f32 	%f68, [%rd5];
	ld.global.f32 	%f69, [%rd1+24];
	fma.rn.f32 	%f111, %f68, %f69, %f111;
$L__BB0_15:
	add.s32 	%r33, %r3, 1;
	setp.gt.s32 	%p56, %r33, -1;
	setp.lt.s32 	%p57, %r33, %r10;
	and.pred  	%p58, %p56, %p57;
	add.s32 	%r34, %r4, 2;
	setp.gt.s32 	%p59, %r34, -1;
	setp.lt.s32 	%p60, %r34, %r9;
	and.pred  	%p61, %p59, %p60;
	and.pred  	%p10, %p58, %p61;
	not.pred 	%p62, %p10;
	@%p62 bra 	$L__BB0_17;
	ld.global.f32 	%f70, [%rd5+4];
	ld.global.f32 	%f71, [%rd1+28];
	fma.rn.f32 	%f111, %f70, %f71, %f111;
$L__BB0_17:
	add.s32 	%r35, %r3, 2;
	setp.gt.s32 	%p63, %r35, -1;
	setp.lt.s32 	%p64, %r35, %r10;
	and.pred  	%p65, %p63, %p64;
	add.s32 	%r36, %r4, 2;
	setp.gt.s32 	%p66, %r36, -1;
	setp.lt.s32 	%p67, %r36, %r9;
	and.pred  	%p68, %p66, %p67;
	and.pred  	%p11, %p65, %p68;
	not.pred 	%p69, %p11;
	@%p69 bra 	$L__BB0_19;
	ld.global.f32 	%f72, [%rd5+8];
	ld.global.f32 	%f73, [%rd1+32];
	fma.rn.f32 	%f111, %f72, %f73, %f111;
$L__BB0_19:
	add.s32 	%r7, %r4, %r9;
	mad.lo.s32 	%r37, %r7, %r10, %r3;
	mul.wide.s32 	%rd18, %r37, 4;
	add.s64 	%rd6, %rd2, %rd18;
	@%p20 bra 	$L__BB0_21;
	ld.global.f32 	%f74, [%rd6];
	ld.global.f32 	%f75, [%rd1+36];
	fma.rn.f32 	%f111, %f74, %f75, %f111;
$L__BB0_21:
	@%p24 bra 	$L__BB0_23;
	ld.global.f32 	%f76, [%rd6+4];
	ld.global.f32 	%f77, [%rd1+40];
	fma.rn.f32 	%f111, %f76, %f77, %f111;
$L__BB0_23:
	@%p31 bra 	$L__BB0_25;
	ld.global.f32 	%f78, [%rd6+8];
	ld.global.f32 	%f79, [%rd1+44];
	fma.rn.f32 	%f111, %f78, %f79, %f111;
$L__BB0_25:
	mad.lo.s32 	%r38, %r10, %r7, %r10;
	add.s32 	%r39, %r3, %r38;
	mul.wide.s32 	%rd19, %r39, 4;
	add.s64 	%rd7, %rd2, %rd19;
	@%p37 bra 	$L__BB0_27;
	ld.global.f32 	%f80, [%rd7];
	ld.global.f32 	%f81, [%rd1+48];
	fma.rn.f32 	%f111, %f80, %f81, %f111;
$L__BB0_27:
	@%p41 bra 	$L__BB0_29;
	ld.global.f32 	%f82, [%rd7+4];
	ld.global.f32 	%f83, [%rd1+52];
	fma.rn.f32 	%f111, %f82, %f83, %f111;
$L__BB0_29:
	@%p48 bra 	$L__BB0_31;
	ld.global.f32 	%f84, [%rd7+8];
	ld.global.f32 	%f85, [%rd1+56];
	fma.rn.f32 	%f111, %f84, %f85, %f111;
$L__BB0_31:
	add.s32 	%r40, %r7, 2;
	mad.lo.s32 	%r41, %r40, %r10, %r3;
	mul.wide.s32 	%rd20, %r41, 4;
	add.s64 	%rd8, %rd2, %rd20;
	@%p55 bra 	$L__BB0_33;
	ld.global.f32 	%f86, [%rd8];
	ld.global.f32 	%f87, [%rd1+60];
	fma.rn.f32 	%f111, %f86, %f87, %f111;
$L__BB0_33:
	@%p62 bra 	$L__BB0_35;
	ld.global.f32 	%f88, [%rd8+4];
	ld.global.f32 	%f89, [%rd1+64];
	fma.rn.f32 	%f111, %f88, %f89, %f111;
$L__BB0_35:
	@%p69 bra 	$L__BB0_37;
	ld.global.f32 	%f90, [%rd8+8];
	ld.global.f32 	%f91, [%rd1+68];
	fma.rn.f32 	%f111, %f90, %f91, %f111;
$L__BB0_37:
	add.s32 	%r8, %r7, %r9;
	mad.lo.s32 	%r42, %r8, %r10, %r3;
	mul.wide.s32 	%rd21, %r42, 4;
	add.s64 	%rd9, %rd2, %rd21;
	@%p20 bra 	$L__BB0_39;
	ld.global.f32 	%f92, [%rd9];
	ld.global.f32 	%f93, [%rd1+72];
	fma.rn.f32 	%f111, %f92, %f93, %f111;
$L__BB0_39:
	@%p24 bra 	$L__BB0_41;
	ld.global.f32 	%f94, [%rd9+4];
	ld.global.f32 	%f95, [%rd1+76];
	fma.rn.f32 	%f111, %f94, %f95, %f111;
$L__BB0_41:
	@%p31 bra 	$L__BB0_43;
	ld.global.f32 	%f96, [%rd9+8];
	ld.global.f32 	%f97, [%rd1+80];
	fma.rn.f32 	%f111, %f96, %f97, %f111;
$L__BB0_43:
	mad.lo.s32 	%r43, %r10, %r8, %r10;
	add.s32 	%r44, %r3, %r43;
	mul.wide.s32 	%rd22, %r44, 4;
	add.s64 	%rd10, %rd2, %rd22;
	@%p37 bra 	$L__BB0_45;
	ld.global.f32 	%f98, [%rd10];
	ld.global.f32 	%f99, [%rd1+84];
	fma.rn.f32 	%f111, %f98, %f99, %f111;
$L__BB0_45:
	@%p41 bra 	$L__BB0_47;
	ld.global.f32 	%f100, [%rd10+4];
	ld.global.f32 	%f101, [%rd1+88];
	fma.rn.f32 	%f111, %f100, %f101, %f111;
$L__BB0_47:
	@%p48 bra 	$L__BB0_49;
	ld.global.f32 	%f102, [%rd10+8];
	ld.global.f32 	%f103, [%rd1+92];
	fma.rn.f32 	%f111, %f102, %f103, %f111;
$L__BB0_49:
	add.s32 	%r45, %r8, 2;
	mad.lo.s32 	%r46, %r45, %r10, %r3;
	mul.wide.s32 	%rd23, %r46, 4;
	add.s64 	%rd11, %rd2, %rd23;
	@%p55 bra 	$L__BB0_51;
	ld.global.f32 	%f104, [%rd11];
	ld.global.f32 	%f105, [%rd1+96];
	fma.rn.f32 	%f111, %f104, %f105, %f111;
$L__BB0_51:
	@%p62 bra 	$L__BB0_53;
	ld.global.f32 	%f106, [%rd11+4];
	ld.global.f32 	%f107, [%rd1+100];
	fma.rn.f32 	%f111, %f106, %f107, %f111;
$L__BB0_53:
	@%p69 bra 	$L__BB0_55;
	ld.global.f32 	%f108, [%rd11+8];
	ld.global.f32 	%f109, [%rd1+104];
	fma.rn.f32 	%f111, %f108, %f109, %f111;
$L__BB0_55:
	mad.lo.s32 	%r47, %r13, %r22, %r1;
	cvta.to.global.u64 	%rd24, %rd12;
	mul.wide.s32 	%rd25, %r47, 4;
	add.s64 	%rd26, %rd24, %rd25;
	st.global.f32 	[%rd26], %f111;
$L__BB0_56:
	ret;

}


// ===== COMPILED SASS (sm_100) =====

	.target	sm_100

	.elftype	@"ET_EXEC"


//--------------------- .note.nv.tkinfo           --------------------------
	.section	.note.nv.tkinfo,"",@"SHT_NOTE"
	.sectionflags	@"SHF_NOTE_NV_TKINFO"
	.tkinfo
        /*0018*/ 	.word	0x00000002
        /*0030*/ 	.string	""
        /*0030*/ 	.string	"ptxas"
        /*0030*/ 	.string	"Cuda compilation tools, release 13.0, V13.0.88"
        /*0030*/ 	.string	"Build cuda_13.0.r13.0/compiler.36424714_0"
        /*0030*/ 	.string	"-arch sm_100 -m 64 "



//--------------------- .note.nv.cuinfo           --------------------------
	.section	.note.nv.cuinfo,"",@"SHT_NOTE"
	.sectionflags	@"SHF_NOTE_NV_CUINFO"
        /*0018*/ 	.short	0x0002
        /*001a*/ 	.short	0x0064
        /*001c*/ 	.short	0x0082
	.zero		2


//--------------------- .nv.info                  --------------------------
	.section	.nv.info,"",@"SHT_CUDA_INFO"
	.align	4


	//----- nvinfo : EIATTR_REGCOUNT
	.align		4
        /*0000*/ 	.byte	0x04, 0x2f
        /*0002*/ 	.short	(.L_1 - .L_0)
	.align		4
.L_0:
        /*0004*/ 	.word	index@(_Z21direct_convolution_2dPfS_S_iiiiii)
        /*0008*/ 	.word	0x00000028


	//----- nvinfo : EIATTR_FRAME_SIZE
	.align		4
.L_1:
        /*000c*/ 	.byte	0x04, 0x11
        /*000e*/ 	.short	(.L_3 - .L_2)
	.align		4
.L_2:
        /*0010*/ 	.word	index@(_Z21direct_convolution_2dPfS_S_iiiiii)
        /*0014*/ 	.word	0x00000000


	//----- nvinfo : EIATTR_MIN_STACK_SIZE
	.align		4
.L_3:
        /*0018*/ 	.byte	0x04, 0x12
        /*001a*/ 	.short	(.L_5 - .L_4)
	.align		4
.L_4:
        /*001c*/ 	.word	index@(_Z21direct_convolution_2dPfS_S_iiiiii)
        /*0020*/ 	.word	0x00000000
.L_5:


//--------------------- .nv.compat                --------------------------
	.section	.nv.compat,"",@"SHT_CUDA_COMPAT_INFO"
	.align	4
        /*0000*/ 	.byte	0x02, 0x09, 0x00, 0x00, 0x02, 0x02, 0x01, 0x00, 0x02, 0x05, 0x05, 0x00, 0x03, 0x07, 0x01, 0x01
        /*0010*/ 	.byte	0x02, 0x03, 0x00, 0x00, 0x02, 0x06, 0x01, 0x00, 0x04, 0x0b, 0x08, 0x00, 0x09, 0x00, 0x00, 0x00
        /*0020*/ 	.byte	0x00, 0x00, 0x00, 0x00


//--------------------- .nv.info._Z21direct_convolution_2dPfS_S_iiiiii --------------------------
	.section	.nv.info._Z21direct_convolution_2dPfS_S_iiiiii,"",@"SHT_CUDA_INFO"
	.sectionflags	@""
	.align	4


	//----- nvinfo : EIATTR_CUDA_API_VERSION
	.align		4
        /*0000*/ 	.byte	0x04, 0x37
        /*0002*/ 	.short	(.L_7 - .L_6)
.L_6:
        /*0004*/ 	.word	0x00000082


	//----- nvinfo : EIATTR_KPARAM_INFO
	.align		4
.L_7:
        /*0008*/ 	.byte	0x04, 0x17
        /*000a*/ 	.short	(.L_9 - .L_8)
.L_8:
        /*000c*/ 	.word	0x00000000
        /*0010*/ 	.short	0x0008
        /*0012*/ 	.short	0x002c
        /*0014*/ 	.byte	0x00, 0xf0, 0x11, 0x00


	//----- nvinfo : EIATTR_KPARAM_INFO
	.align		4
.L_9:
        /*0018*/ 	.byte	0x04, 0x17
        /*001a*/ 	.short	(.L_11 - .L_10)
.L_10:
        /*001c*/ 	.word	0x00000000
        /*0020*/ 	.short	0x0007
        /*0022*/ 	.short	0x0028
        /*0024*/ 	.byte	0x00, 0xf0, 0x11, 0x00


	//----- nvinfo : EIATTR_KPARAM_INFO
	.align		4
.L_11:
        /*0028*/ 	.byte	0x04, 0x17
        /*002a*/ 	.short	(.L_13 - .L_12)
.L_12:
        /*002c*/ 	.word	0x00000000
        /*0030*/ 	.short	0x0006
        /*0032*/ 	.short	0x0024
        /*0034*/ 	.byte	0x00, 0xf0, 0x11, 0x00


	//----- nvinfo : EIATTR_KPARAM_INFO
	.align		4
.L_13:
        /*0038*/ 	.byte	0x04, 0x17
        /*003a*/ 	.short	(.L_15 - .L_14)
.L_14:
        /*003c*/ 	.word	0x00000000
        /*0040*/ 	.short	0x0005
        /*0042*/ 	.short	0x0020
        /*0044*/ 	.byte	0x00, 0xf0, 0x11, 0x00


	//----- nvinfo : EIATTR_KPARAM_INFO
	.align		4
.L_15:
        /*0048*/ 	.byte	0x04, 0x17
        /*004a*/ 	.short	(.L_17 - .L_16)
.L_16:
        /*004c*/ 	.word	0x00000000
        /*0050*/ 	.short	0x0004
        /*0052*/ 	.short	0x001c
        /*0054*/ 	.byte	0x00, 0xf0, 0x11, 0x00


	//----- nvinfo : EIATTR_KPARAM_INFO
	.align		4
.L_17:
        /*0058*/ 	.byte	0x04, 0x17
        /*005a*/ 	.short	(.L_19 - .L_18)
.L_18:
        /*005c*/ 	.word	0x00000000
        /*0060*/ 	.short	0x0003
        /*0062*/ 	.short	0x0018
        /*0064*/ 	.byte	0x00, 0xf0, 0x11, 0x00


	//----- nvinfo : EIATTR_KPARAM_INFO
	.align		4
.L_19:
        /*0068*/ 	.byte	0x04, 0x17
        /*006a*/ 	.short	(.L_21 - .L_20)
.L_20:
        /*006c*/ 	.word	0x00000000
        /*0070*/ 	.short	0x0002
        /*0072*/ 	.short	0x0010
        /*0074*/ 	.byte	0x00, 0xf5, 0x21, 0x00


	//----- nvinfo : EIATTR_KPARAM_INFO
	.align		4
.L_21:
        /*0078*/ 	.byte	0x04, 0x17
        /*007a*/ 	.short	(.L_23 - .L_22)
.L_22:
        /*007c*/ 	.word	0x00000000
        /*0080*/ 	.short	0x0001
        /*0082*/ 	.short	0x0008
        /*0084*/ 	.byte	0x00, 0xf5, 0x21, 0x00


	//----- nvinfo : EIATTR_KPARAM_INFO
	.align		4
.L_23:
        /*0088*/ 	.byte	0x04, 0x17
        /*008a*/ 	.short	(.L_25 - .L_24)
.L_24:
        /*008c*/ 	.word	0x00000000
        /*0090*/ 	.short	0x0000
        /*0092*/ 	.short	0x0000
        /*0094*/ 	.byte	0x00, 0xf5, 0x21, 0x00


	//----- nvinfo : EIATTR_SPARSE_MMA_MASK
	.align		4
.L_25:
        /*0098*/ 	.byte	0x03, 0x50
        /*009a*/ 	.short	0x0000


	//----- nvinfo : EIATTR_MAXREG_COUNT
	.align		4
        /*009c*/ 	.byte	0x03, 0x1b
        /*009e*/ 	.short	0x00ff


	//----- nvinfo : EIATTR_MERCURY_ISA_VERSION
	.align		4
        /*00a0*/ 	.byte	0x03, 0x5f
        /*00a2*/ 	.short	0x0101


	//----- nvinfo : EIATTR_VRC_CTA_INIT_COUNT
	.align		4
        /*00a4*/ 	.byte	0x02, 0x4a
	.zero		1
	.zero		1


	//----- nvinfo : EIATTR_EXIT_INSTR_OFFSETS
	.align		4
        /*00a8*/ 	.byte	0x04, 0x1c
        /*00aa*/ 	.short	(.L_27 - .L_26)


	//   ....[0]....
.L_26:
        /*00ac*/ 	.word	0x000000c0


	//   ....[1]....
        /*00b0*/ 	.word	0x00000d60


	//----- nvinfo : EIATTR_CBANK_PARAM_SIZE
	.align		4
.L_27:
        /*00b4*/ 	.byte	0x03, 0x19
        /*00b6*/ 	.short	0x0030


	//----- nvinfo : EIATTR_PARAM_CBANK
	.align		4
        /*00b8*/ 	.byte	0x04, 0x0a
        /*00ba*/ 	.short	(.L_29 - .L_28)
	.align		4
.L_28:
        /*00bc*/ 	.word	index@(.nv.constant0._Z21direct_convolution_2dPfS_S_iiiiii)
        /*00c0*/ 	.short	0x0380
        /*00c2*/ 	.short	0x0030


	//----- nvinfo : EIATTR_SW_WAR
	.align		4
.L_29:
        /*00c4*/ 	.byte	0x04, 0x36
        /*00c6*/ 	.short	(.L_31 - .L_30)
.L_30:
        /*00c8*/ 	.word	0x00000008
.L_31:


//--------------------- .nv.callgraph             --------------------------
	.section	.nv.callgraph,"",@"SHT_CUDA_CALLGRAPH"
	.align	4
	.sectionentsize	8
	.align		4
        /*0000*/ 	.word	0x00000000
	.align		4
        /*0004*/ 	.word	0xffffffff
	.align		4
        /*0008*/ 	.word	0x00000000
	.align		4
        /*000c*/ 	.word	0xfffffffe
	.align		4
        /*0010*/ 	.word	0x00000000
	.align		4
        /*0014*/ 	.word	0xfffffffd
	.align		4
        /*0018*/ 	.word	0x00000000
	.align		4
        /*001c*/ 	.word	0xfffffffc


//--------------------- .text._Z21direct_convolution_2dPfS_S_iiiiii --------------------------
	.section	.text._Z21direct_convolution_2dPfS_S_iiiiii,"ax",@progbits
	.align	128
        .global         _Z21direct_convolution_2dPfS_S_iiiiii
        .type           _Z21direct_convolution_2dPfS_S_iiiiii,@function
        .size           _Z21direct_convolution_2dPfS_S_iiiiii,(.L_x_1 - _Z21direct_convolution_2dPfS_S_iiiiii)
        .other          _Z21direct_convolution_2dPfS_S_iiiiii,@"STO_CUDA_ENTRY STV_DEFAULT"
_Z21direct_convolution_2dPfS_S_iiiiii:
.text._Z21direct_convolution_2dPfS_S_iiiiii:
[----:B------:R-:W-:Y:S01]  /*0000*/  LDC R1, c[0x0][0x37c] ;  /* 0x0000df00ff017b82 */ /* 0x000fe20000000800 */
[----:B------:R-:W0:Y:S07]  /*0010*/  S2R R0, SR_TID.Y ;  /* 0x0000000000007919 */ /* 0x000e2e0000002200 */
[----:B------:R-:W1:Y:S01]  /*0020*/  LDC R24, c[0x0][0x360] ;  /* 0x0000d800ff187b82 */ /* 0x000e620000000800 */
[----:B------:R-:W2:Y:S01]  /*0030*/  LDCU.64 UR6, c[0x0][0x3a8] ;  /* 0x00007500ff0677ac */ /* 0x000ea20008000a00 */
[----:B------:R-:W1:Y:S06]  /*0040*/  S2R R3, SR_TID.X ;  /* 0x0000000000037919 */ /* 0x000e6c0000002100 */
[----:B------:R-:W0:Y:S08]  /*0050*/  S2UR UR5, SR_CTAID.Y ;  /* 0x00000000000579c3 */ /* 0x000e300000002600 */
[----:B------:R-:W0:Y:S08]  /*0060*/  LDC R21, c[0x0][0x364] ;  /* 0x0000d900ff157b82 */ /* 0x000e300000000800 */
[----:B------:R-:W1:Y:S01]  /*0070*/  S2UR UR4, SR_CTAID.X ;  /* 0x00000000000479c3 */ /* 0x000e620000002500 */
[----:B0-----:R-:W-:-:S05]  /*0080*/  IMAD R21, R21, UR5, R0 ;  /* 0x0000000515157c24 */ /* 0x001fca000f8e0200 */
[----:B--2---:R-:W-:Y:S01]  /*0090*/  ISETP.GE.AND P0, PT, R21, UR6, PT ;  /* 0x0000000615007c0c */ /* 0x004fe2000bf06270 */
[----:B-1----:R-:W-:-:S05]  /*00a0*/  IMAD R24, R24, UR4, R3 ;  /* 0x0000000418187c24 */ /* 0x002fca000f8e0203 */
[----:B------:R-:W-:-:S13]  /*00b0*/  ISETP.GE.OR P0, PT, R24, UR7, P0 ;  /* 0x0000000718007c0c */ /* 0x000fda0008706670 */
[----:B------:R-:W-:Y:S05]  /*00c0*/  @P0 EXIT ;  /* 0x000000000000094d */ /* 0x000fea0003800000 */
[----:B------:R-:W0:Y:S01]  /*00d0*/  LDC.64 R4, c[0x0][0x3a0] ;  /* 0x0000e800ff047b82 */ /* 0x000e220000000a00 */
[----:B------:R-:W1:Y:S07]  /*00e0*/  LDCU.64 UR4, c[0x0][0x358] ;  /* 0x00006b00ff0477ac */ /* 0x000e6e0008000a00 */
[----:B------:R-:W2:Y:S01]  /*00f0*/  LDC.64 R2, c[0x0][0x398] ;  /* 0x0000e600ff027b82 */ /* 0x000ea20000000a00 */
[-CC-:B0-----:R-:W-:Y:S02]  /*0100*/  IMAD R22, R24, R4.reuse, -R5.reuse ;  /* 0x0000000418167224 */ /* 0x181fe400078e0a05 */
[----:B------:R-:W-:-:S02]  /*0110*/  IMAD R23, R21, R4, -R5 ;  /* 0x0000000415177224 */ /* 0x000fc400078e0a05 */
[C---:B------:R-:W-:Y:S02]  /*0120*/  VIADD R4, R22.reuse, 0x2 ;  /* 0x0000000216047836 */ /* 0x040fe40000000000 */
[C---:B------:R-:W-:Y:S01]  /*0130*/  VIADD R0, R22.reuse, 0x1 ;  /* 0x0000000116007836 */ /* 0x040fe20000000000 */
[C---:B------:R-:W-:Y:S01]  /*0140*/  IADD3 R7, PT, PT, R23.reuse, 0x2, RZ ;  /* 0x0000000217077810 */ /* 0x040fe20007ffe0ff */
[C---:B------:R-:W-:Y:S01]  /*0150*/  VIADD R5, R23.reuse, 0x1 ;  /* 0x0000000117057836 */ /* 0x040fe20000000000 */
[C---:B--2---:R-:W-:Y:S01]  /*0160*/  ISETP.GE.AND P0, PT, R23.reuse, R2, PT ;  /* 0x000000021700720c */ /* 0x044fe20003f06270 */
[CC--:B------:R-:W-:Y:S01]  /*0170*/  IMAD R16, R23.reuse, R3.reuse, R22 ;  /* 0x0000000317107224 */ /* 0x0c0fe200078e0216 */
[-C--:B------:R-:W-:Y:S02]  /*0180*/  ISETP.GE.AND P4, PT, R22, R3.reuse, PT ;  /* 0x000000031600720c */ /* 0x080fe40003f86270 */
[----:B------:R-:W-:Y:S02]  /*0190*/  ISETP.GE.AND P1, PT, R4, R3, PT ;  /* 0x000000030400720c */ /* 0x000fe40003f26270 */
[----:B------:R-:W-:-:S02]  /*01a0*/  ISETP.GT.AND P0, PT, R23, -0x1, !P0 ;  /* 0xffffffff1700780c */ /* 0x000fc40004704270 */
[----:B------:R-:W-:Y:S02]  /*01b0*/  ISETP.GT.AND P4, PT, R22, -0x1, !P4 ;  /* 0xffffffff1600780c */ /* 0x000fe40006784270 */
[----:B------:R-:W-:Y:S02]  /*01c0*/  ISETP.GE.AND P5, PT, R0, R3, PT ;  /* 0x000000030000720c */ /* 0x000fe40003fa6270 */
[----:B------:R-:W-:Y:S02]  /*01d0*/  ISETP.GT.AND P2, PT, R4, -0x1, !P1 ;  /* 0xffffffff0400780c */ /* 0x000fe40004f44270 */
[----:B------:R-:W-:Y:S02]  /*01e0*/  PLOP3.LUT P1, PT, P4, P0, PT, 0x80, 0x8 ;  /* 0x000000000008781c */ /* 0x000fe40002721070 */
[----:B------:R-:W-:Y:S02]  /*01f0*/  ISETP.GT.AND P5, PT, R0, -0x1, !P5 ;  /* 0xffffffff0000780c */ /* 0x000fe40006fa4270 */
[----:B------:R-:W-:-:S02]  /*0200*/  ISETP.GE.AND P3, PT, R5, R2, PT ;  /* 0x000000020500720c */ /* 0x000fc40003f66270 */
[----:B------:R-:W-:Y:S02]  /*0210*/  ISETP.GE.AND P6, PT, R7, R2, PT ;  /* 0x000000020700720c */ /* 0x000fe40003fc6270 */
[----:B------:R-:W-:Y:S02]  /*0220*/  P2R R32, PR, RZ, 0x2 ;  /* 0x00000002ff207803 */ /* 0x000fe40000000000 */
[----:B------:R-:W-:Y:S02]  /*0230*/  PLOP3.LUT P1, PT, P5, P0, PT, 0x80, 0x8 ;  /* 0x000000000008781c */ /* 0x000fe40002f21070 */
[----:B------:R-:W-:Y:S02]  /*0240*/  ISETP.GT.AND P3, PT, R5, -0x1, !P3 ;  /* 0xffffffff0500780c */ /* 0x000fe40005f64270 */
[----:B------:R-:W-:Y:S02]  /*0250*/  ISETP.GT.AND P6, PT, R7, -0x1, !P6 ;  /* 0xffffffff0700780c */ /* 0x000fe400077c4270 */
[----:B------:R-:W-:-:S02]  /*0260*/  P2R R30, PR, RZ, 0x2 ;  /* 0x00000002ff1e7803 */ /* 0x000fc40000000000 */
[----:B------:R-:W-:Y:S02]  /*0270*/  PLOP3.LUT P1, PT, P4, P3, PT, 0x80, 0x8 ;  /* 0x000000000008781c */ /* 0x000fe40002727070 */
[----:B------:R-:W-:Y:S02]  /*0280*/  PLOP3.LUT P4, PT, P4, P6, PT, 0x80, 0x8 ;  /* 0x000000000008781c */ /* 0x000fe4000278d070 */
[----:B------:R-:W-:Y:S02]  /*0290*/  P2R R4, PR, RZ, 0x4 ;  /* 0x00000004ff047803 */ /* 0x000fe40000000000 */
[----:B------:R-:W-:Y:S02]  /*02a0*/  PLOP3.LUT P0, PT, P2, P0, PT, 0x80, 0x8 ;  /* 0x000000000008781c */ /* 0x000fe40001701070 */
[----:B------:R-:W-:Y:S02]  /*02b0*/  PLOP3.LUT P2, PT, P5, P3, PT, 0x80, 0x8 ;  /* 0x000000000008781c */ /* 0x000fe40002f47070 */
[----:B------:R-:W-:-:S02]  /*02c0*/  P2R R33, PR, RZ, 0x10 ;  /* 0x00000010ff217803 */ /* 0x000fc40000000000 */
[----:B------:R-:W-:Y:S01]  /*02d0*/  PLOP3.LUT P5, PT, P5, P6, PT, 0x80, 0x8 ;  /* 0x000000000008781c */ /* 0x000fe20002fad070 */
[----:B------:R-:W1:Y:S01]  /*02e0*/  @P1 LDC.64 R10, c[0x0][0x388] ;  /* 0x0000e200ff0a1b82 */ /* 0x000e620000000a00 */
[----:B------:R-:W-:Y:S02]  /*02f0*/  ISETP.NE.AND P4, PT, R32, RZ, PT ;  /* 0x000000ff2000720c */ /* 0x000fe40003f85270 */
[----:B------:R-:W-:Y:S02]  /*0300*/  P2R R0, PR, RZ, 0x1 ;  /* 0x00000001ff007803 */ /* 0x000fe40000000000 */
[----:B------:R-:W-:Y:S02]  /*0310*/  ISETP.NE.AND P0, PT, R4, RZ, PT ;  /* 0x000000ff0400720c */ /* 0x000fe40003f05270 */
[----:B------:R-:W-:Y:S01]  /*0320*/  P2R R31, PR, RZ, 0x20 ;  /* 0x00000020ff1f7803 */ /* 0x000fe20000000000 */
[----:B------:R-:W0:Y:S01]  /*0330*/  LDC.64 R4, c[0x0][0x380] ;  /* 0x0000e000ff047b82 */ /* 0x000e220000000a00 */
[----:B------:R-:W-:-:S02]  /*0340*/  ISETP.NE.AND P5, PT, R30, RZ, PT ;  /* 0x000000ff1e00720c */ /* 0x000fc40003fa5270 */
[----:B------:R-:W-:Y:S02]  /*0350*/  PLOP3.LUT P3, PT, P0, P3, PT, 0x80, 0x8 ;  /* 0x000000000008781c */ /* 0x000fe40000767070 */
[----:B------:R-:W-:Y:S02]  /*0360*/  PLOP3.LUT P6, PT, P0, P6, PT, 0x80, 0x8 ;  /* 0x000000000008781c */ /* 0x000fe400007cd070 */
[----:B------:R-:W-:Y:S01]  /*0370*/  ISETP.NE.AND P0, PT, R0, RZ, PT ;  /* 0x000000ff0000720c */ /* 0x000fe20003f05270 */
[----:B------:R-:W2:Y:S08]  /*0380*/  @P4 LDC.64 R12, c[0x0][0x388] ;  /* 0x0000e200ff0c4b82 */ /* 0x000eb00000000a00 */
[----:B------:R-:W3:Y:S01]  /*0390*/  @P5 LDC.64 R14, c[0x0][0x388] ;  /* 0x0000e200ff0e5b82 */ /* 0x000ee20000000a00 */
[----:B-1----:R-:W4:Y:S07]  /*03a0*/  @P1 LDG.E R10, desc[UR4][R10.64+0xc] ;  /* 0x00000c040a0a1981 */ /* 0x002f2e000c1e1900 */
[----:B------:R-:W1:Y:S01]  /*03b0*/  @P0 LDC.64 R8, c[0x0][0x388] ;  /* 0x0000e200ff080b82 */ /* 0x000e620000000a00 */
[----:B0-----:R-:W-:-:S05]  /*03c0*/  IMAD.WIDE R6, R16, 0x4, R4 ;  /* 0x0000000410067825 */ /* 0x001fca00078e0204 */
[----:B------:R-:W5:Y:S01]  /*03d0*/  @P4 LDG.E R0, desc[UR4][R6.64] ;  /* 0x0000000406004981 */ /* 0x000f62000c1e1900 */
[----:B------:R-:W-:-:S03]  /*03e0*/  IMAD.IADD R16, R16, 0x1, R3 ;  /* 0x0000000110107824 */ /* 0x000fc600078e0203 */
[----:B--2---:R0:W5:Y:S01]  /*03f0*/  @P4 LDG.E R17, desc[UR4][R12.64] ;  /* 0x000000040c114981 */ /* 0x004162000c1e1900 */
[----:B------:R-:W-:-:S03]  /*0400*/  IMAD.WIDE R26, R16, 0x4, R4 ;  /* 0x00000004101a7825 */ /* 0x000fc600078e0204 */
[----:B------:R-:W2:Y:S04]  /*0410*/  @P5 LDG.E R25, desc[UR4][R6.64+0x4] ;  /* 0x0000040406195981 */ /* 0x000ea8000c1e1900 */
[----:B---3--:R-:W2:Y:S04]  /*0420*/  @P5 LDG.E R28, desc[UR4][R14.64+0x4] ;  /* 0x000004040e1c5981 */ /* 0x008ea8000c1e1900 */
[----:B------:R-:W3:Y:S04]  /*0430*/  @P0 LDG.E R29, desc[UR4][R6.64+0x8] ;  /* 0x00000804061d0981 */ /* 0x000ee8000c1e1900 */
[----:B-1----:R-:W3:Y:S04]  /*0440*/  @P0 LDG.E R8, desc[UR4][R8.64+0x8] ;  /* 0x0000080408080981 */ /* 0x002ee8000c1e1900 */
[----:B------:R-:W4:Y:S01]  /*0450*/  @P1 LDG.E R35, desc[UR4][R26.64] ;  /* 0x000000041a231981 */ /* 0x000f22000c1e1900 */
[----:B------:R-:W-:Y:S01]  /*0460*/  IMAD.MOV.U32 R20, RZ, RZ, RZ ;  /* 0x000000ffff147224 */ /* 0x000fe200078e00ff */
[----:B------:R-:W1:Y:S01]  /*0470*/  @P2 LDC.64 R18, c[0x0][0x388] ;  /* 0x0000e200ff122b82 */ /* 0x000e620000000a00 */
[----:B------:R-:W-:-:S07]  /*0480*/  P2R R34, PR, RZ, 0x2 ;  /* 0x00000002ff227803 */ /* 0x000fce0000000000 */
[----:B0-----:R-:W0:Y:S01]  /*0490*/  @P3 LDC.64 R12, c[0x0][0x388] ;  /* 0x0000e200ff0c3b82 */ /* 0x001e220000000a00 */
[----:B-1----:R-:W4:Y:S04]  /*04a0*/  @P2 LDG.E R18, desc[UR4][R18.64+0x10] ;  /* 0x0000100412122981 */ /* 0x002f28000c1e1900 */
[----:B0-----:R-:W4:Y:S01]  /*04b0*/  @P3 LDG.E R12, desc[UR4][R12.64+0x14] ;  /* 0x000014040c0c3981 */ /* 0x001f22000c1e1900 */
[----:B-----5:R-:W-:Y:S01]  /*04c0*/  @P4 FFMA R20, R0, R17, RZ ;  /* 0x0000001100144223 */ /* 0x020fe200000000ff */
[----:B------:R-:W-:-:S03]  /*04d0*/  ISETP.NE.AND P4, PT, R33, RZ, PT ;  /* 0x000000ff2100720c */ /* 0x000fc60003f85270 */
[----:B--2---:R-:W-:Y:S01]  /*04e0*/  @P5 FFMA R20, R25, R28, R20 ;  /* 0x0000001c19145223 */ /* 0x004fe20000000014 */
[----:B------:R-:W-:Y:S01]  /*04f0*/  ISETP.NE.AND P5, PT, R31, RZ, PT ;  /* 0x000000ff1f00720c */ /* 0x000fe20003fa5270 */
[----:B------:R-:W2:Y:S01]  /*0500*/  @P2 LDG.E R25, desc[UR4][R26.64+0x4] ;  /* 0x000004041a192981 */ /* 0x000ea2000c1e1900 */
[----:B------:R-:W-:-:S07]  /*0510*/  P2R R33, PR, RZ, 0x1 ;  /* 0x00000001ff217803 */ /* 0x000fce0000000000 */
[----:B------:R-:W0:Y:S01]  /*0520*/  @P4 LDC.64 R14, c[0x0][0x388] ;  /* 0x0000e200ff0e4b82 */ /* 0x000e220000000a00 */
[----:B------:R1:W5:Y:S01]  /*0530*/  @P3 LDG.E R31, desc[UR4][R26.64+0x8] ;  /* 0x000008041a1f3981 */ /* 0x000362000c1e1900 */
[----:B---3--:R-:W-:-:S04]  /*0540*/  @P0 FFMA R20, R29, R8, R20 ;  /* 0x000000081d140223 */ /* 0x008fc80000000014 */
[----:B----4-:R-:W-:Y:S01]  /*0550*/  @P1 FFMA R20, R35, R10, R20 ;  /* 0x0000000a23141223 */ /* 0x010fe20000000014 */
[----:B------:R-:W-:Y:S01]  /*0560*/  ISETP.NE.AND P1, PT, R32, RZ, PT ;  /* 0x000000ff2000720c */ /* 0x000fe20003f25270 */
[----:B------:R-:W3:Y:S01]  /*0570*/  @P5 LDC.64 R6, c[0x0][0x388] ;  /* 0x0000e200ff065b82 */ /* 0x000ee20000000a00 */
[----:B------:R-:W-:-:S07]  /*0580*/  ISETP.NE.AND P0, PT, R30, RZ, PT ;  /* 0x000000ff1e00720c */ /* 0x000fce0003f05270 */
[----:B------:R-:W4:Y:S01]  /*0590*/  @P6 LDC.64 R8, c[0x0][0x388] ;  /* 0x0000e200ff086b82 */ /* 0x000f220000000a00 */
[----:B------:R-:W-:-:S07]  /*05a0*/  IADD3 R29, PT, PT, R16, R3, RZ ;  /* 0x00000003101d7210 */ /* 0x000fce0007ffe0ff */
[----:B------:R-:W4:Y:S01]  /*05b0*/  @P1 LDC.64 R10, c[0x0][0x388] ;  /* 0x0000e200ff0a1b82 */ /* 0x000f220000000a00 */
[----:B------:R-:W-:Y:S01]  /*05c0*/  IMAD.WIDE R28, R29, 0x4, R4 ;  /* 0x000000041d1c7825 */ /* 0x000fe200078e0204 */
[----:B0-----:R-:W5:Y:S03]  /*05d0*/  @P4 LDG.E R15, desc[UR4][R14.64+0x18] ;  /* 0x000018040e0f4981 */ /* 0x001f66000c1e1900 */
[----:B------:R-:W-:Y:S01]  /*05e0*/  IMAD.IADD R0, R23, 0x1, R2 ;  /* 0x0000000117007824 */ /* 0x000fe200078e0202 */
[----:B------:R-:W5:Y:S02]  /*05f0*/  @P4 LDG.E R35, desc[UR4][R28.64] ;  /* 0x000000041c234981 */ /* 0x000f64000c1e1900 */
[----:B------:R-:W0:Y:S01]  /*0600*/  @P0 LDC.64 R16, c[0x0][0x388] ;  /* 0x0000e200ff100b82 */ /* 0x000e220000000a00 */
[----:B-1----:R-:W-:Y:S01]  /*0610*/  IMAD R27, R0, R3, R22 ;  /* 0x00000003001b7224 */ /* 0x002fe200078e0216 */
[----:B------:R-:W5:Y:S04]  /*0620*/  @P5 LDG.E R23, desc[UR4][R28.64+0x4] ;  /* 0x000004041c175981 */ /* 0x000f68000c1e1900 */
[----:B---3--:R1:W3:Y:S01]  /*0630*/  @P5 LDG.E R6, desc[UR4][R6.64+0x1c] ;  /* 0x00001c0406065981 */ /* 0x0082e2000c1e1900 */
[----:B------:R-:W-:-:S03]  /*0640*/  IMAD.WIDE R26, R27, 0x4, R4 ;  /* 0x000000041b1a7825 */ /* 0x000fc600078e0204 */
[----:B------:R-:W3:Y:S04]  /*0650*/  @P6 LDG.E R37, desc[UR4][R28.64+0x8] ;  /* 0x000008041c256981 */ /* 0x000ee8000c1e1900 */
[----:B----4-:R4:W3:Y:S04]  /*0660*/  @P6 LDG.E R8, desc[UR4][R8.64+0x20] ;  /* 0x0000200408086981 */ /* 0x0108e8000c1e1900 */
[----:B------:R-:W3:Y:S04]  /*0670*/  @P1 LDG.E R10, desc[UR4][R10.64+0x24] ;  /* 0x000024040a0a1981 */ /* 0x000ee8000c1e1900 */
[----:B------:R-:W3:Y:S01]  /*0680*/  @P1 LDG.E R19, desc[UR4][R26.64] ;  /* 0x000000041a131981 */ /* 0x000ee2000c1e1900 */
[----:B------:R-:W-:-:S03]  /*0690*/  ISETP.NE.AND P1, PT, R34, RZ, PT ;  /* 0x000000ff2200720c */ /* 0x000fc60003f25270 */
[----:B0-----:R0:W3:Y:S04]  /*06a0*/  @P0 LDG.E R17, desc[UR4][R16.64+0x28] ;  /* 0x0000280410110981 */ /* 0x0010e8000c1e1900 */
[----:B------:R-:W3:Y:S01]  /*06b0*/  @P0 LDG.E R34, desc[UR4][R26.64+0x4] ;  /* 0x000004041a220981 */ /* 0x000ee2000c1e1900 */
[----:B------:R-:W-:Y:S02]  /*06c0*/  ISETP.NE.AND P0, PT, R33, RZ, PT ;  /* 0x000000ff2100720c */ /* 0x000fe40003f05270 */
[----:B-1----:R-:W-:Y:S02]  /*06d0*/  P2R R7, PR, RZ, 0x4 ;  /* 0x00000004ff077803 */ /* 0x002fe40000000000 */
[----:B----4-:R-:W-:Y:S01]  /*06e0*/  P2R R9, PR, RZ, 0x8 ;  /* 0x00000008ff097803 */ /* 0x010fe20000000000 */
[----:B0-----:R-:W-:-:S02]  /*06f0*/  VIADD R16, R0, 0x2 ;  /* 0x0000000200107836 */ /* 0x001fc40000000000 */
[----:B------:R-:W-:Y:S01]  /*0700*/  IMAD.IADD R2, R0, 0x1, R2 ;  /* 0x0000000100027824 */ /* 0x000fe200078e0202 */
[----:B------:R-:W0:Y:S03]  /*0710*/  @P5 LDC.64 R28, c[0x0][0x388] ;  /* 0x0000e200ff1c5b82 */ /* 0x000e260000000a00 */
[----:B------:R-:W-:Y:S01]  /*0720*/  IMAD R36, R2, R3, R22 ;  /* 0x0000000302247224 */ /* 0x000fe200078e0216 */
[----:B0-----:R-:W4:Y:S01]  /*0730*/  @P5 LDG.E R28, desc[UR4][R28.64+0x40] ;  /* 0x000040041c1c5981 */ /* 0x001f22000c1e1900 */
[----:B--2---:R-:W-:Y:S01]  /*0740*/  @P2 FFMA R20, R25, R18, R20 ;  /* 0x0000001219142223 */ /* 0x004fe20000000014 */
[----:B------:R-:W-:-:S03]  /*0750*/  ISETP.NE.AND P2, PT, R32, RZ, PT ;  /* 0x000000ff2000720c */ /* 0x000fc60003f45270 */
[----:B-----5:R-:W-:Y:S01]  /*0760*/  @P3 FFMA R20, R31, R12, R20 ;  /* 0x0000000c1f143223 */ /* 0x020fe20000000014 */
[----:B------:R-:W-:Y:S01]  /*0770*/  ISETP.NE.AND P3, PT, R30, RZ, PT ;  /* 0x000000ff1e00720c */ /* 0x000fe20003f65270 */
[----:B------:R-:W0:Y:S01]  /*0780*/  @P0 LDC.64 R12, c[0x0][0x388] ;  /* 0x0000e200ff0c0b82 */ /* 0x000e220000000a00 */
[----:B------:R-:W2:Y:S01]  /*0790*/  @P0 LDG.E R31, desc[UR4][R26.64+0x8] ;  /* 0x000008041a1f0981 */ /* 0x000ea2000c1e1900 */
[----:B------:R-:W-:-:S04]  /*07a0*/  @P4 FFMA R20, R35, R15, R20 ;  /* 0x0000000f23144223 */ /* 0x000fc80000000014 */
[----:B---3--:R-:W-:-:S04]  /*07b0*/  @P5 FFMA R20, R23, R6, R20 ;  /* 0x0000000617145223 */ /* 0x008fc80000000014 */
[----:B------:R-:W-:-:S04]  /*07c0*/  @P6 FFMA R20, R37, R8, R20 ;  /* 0x0000000825146223 */ /* 0x000fc80000000014 */
[----:B------:R-:W-:Y:S01]  /*07d0*/  @P2 FFMA R20, R19, R10, R20 ;  /* 0x0000000a13142223 */ /* 0x000fe20000000014 */
[----:B------:R-:W-:Y:S01]  /*07e0*/  ISETP.NE.AND P2, PT, R7, RZ, PT ;  /* 0x000000ff0700720c */ /* 0x000fe20003f45270 */
[----:B------:R-:W1:Y:S02]  /*07f0*/  @P1 LDC.64 R14, c[0x0][0x388] ;  /* 0x0000e200ff0e1b82 */ /* 0x000e640000000a00 */
[----:B------:R-:W-:Y:S01]  /*0800*/  @P3 FFMA R20, R34, R17, R20 ;  /* 0x0000001122143223 */ /* 0x000fe20000000014 */
[----:B------:R-:W-:Y:S01]  /*0810*/  ISETP.NE.AND P3, PT, R9, RZ, PT ;  /* 0x000000ff0900720c */ /* 0x000fe20003f65270 */
[-C--:B------:R-:W-:Y:S01]  /*0820*/  IMAD R19, R16, R3.reuse, R22 ;  /* 0x0000000310137224 */ /* 0x080fe200078e0216 */
[----:B0-----:R-:W2:Y:S01]  /*0830*/  @P0 LDG.E R34, desc[UR4][R12.64+0x2c] ;  /* 0x00002c040c220981 */ /* 0x001ea2000c1e1900 */
[----:B------:R-:W-:-:S06]  /*0840*/  IMAD R7, R0, R3, R3 ;  /* 0x0000000300077224 */ /* 0x000fcc00078e0203 */
[----:B------:R-:W0:Y:S01]  /*0850*/  @P2 LDC.64 R10, c[0x0][0x388] ;  /* 0x0000e200ff0a2b82 */ /* 0x000e220000000a00 */
[----:B------:R-:W-:Y:S01]  /*0860*/  IMAD.WIDE R18, R19, 0x4, R4 ;  /* 0x0000000413127825 */ /* 0x000fe200078e0204 */
[----:B------:R-:W-:-:S04]  /*0870*/  IADD3 R17, PT, PT, R22, R7, RZ ;  /* 0x0000000716117210 */ /* 0x000fc80007ffe0ff */
[----:B------:R-:W3:Y:S02]  /*0880*/  @P4 LDG.E R35, desc[UR4][R18.64] ;  /* 0x0000000412234981 */ /* 0x000ee4000c1e1900 */
[----:B------:R-:W5:Y:S02]  /*0890*/  @P3 LDC.64 R6, c[0x0][0x388] ;  /* 0x0000e200ff063b82 */ /* 0x000f640000000a00 */
[----:B------:R-:W4:Y:S04]  /*08a0*/  @P5 LDG.E R33, desc[UR4][R18.64+0x4] ;  /* 0x0000040412215981 */ /* 0x000f28000c1e1900 */
[----:B------:R1:W4:Y:S02]  /*08b0*/  @P6 LDG.E R0, desc[UR4][R18.64+0x8] ;  /* 0x0000080412006981 */ /* 0x000324000c1e1900 */
[----:B------:R-:W5:Y:S02]  /*08c0*/  @P4 LDC.64 R8, c[0x0][0x388] ;  /* 0x0000e200ff084b82 */ /* 0x000f640000000a00 */
[----:B-1----:R-:W3:Y:S01]  /*08d0*/  @P1 LDG.E R14, desc[UR4][R14.64+0x30] ;  /* 0x000030040e0e1981 */ /* 0x002ee2000c1e1900 */
[----:B------:R-:W-:-:S05]  /*08e0*/  P2R R18, PR, RZ, 0x1 ;  /* 0x00000001ff127803 */ /* 0x000fca0000000000 */
[----:B------:R-:W1:Y:S01]  /*08f0*/  @P6 LDC.64 R26, c[0x0][0x388] ;  /* 0x0000e200ff1a6b82 */ /* 0x000e620000000a00 */
[----:B------:R-:W-:Y:S01]  /*0900*/  ISETP.NE.AND P0, PT, R32, RZ, PT ;  /* 0x000000ff2000720c */ /* 0x000fe20003f05270 */
[--C-:B------:R-:W-:Y:S01]  /*0910*/  IMAD.WIDE R16, R17, 0x4, R4.reuse ;  /* 0x0000000411107825 */ /* 0x100fe200078e0204 */
[----:B0-----:R-:W4:Y:S04]  /*0920*/  @P2 LDG.E R10, desc[UR4][R10.64+0x34] ;  /* 0x000034040a0a2981 */ /* 0x001f28000c1e1900 */
[----:B------:R-:W3:Y:S04]  /*0930*/  @P1 LDG.E R25, desc[UR4][R16.64] ;  /* 0x0000000410191981 */ /* 0x000ee8000c1e1900 */
[----:B------:R-:W4:Y:S04]  /*0940*/  @P2 LDG.E R23, desc[UR4][R16.64+0x4] ;  /* 0x0000040410172981 */ /* 0x000f28000c1e1900 */
[----:B------:R0:W4:Y:S04]  /*0950*/  @P3 LDG.E R37, desc[UR4][R16.64+0x8] ;  /* 0x0000080410253981 */ /* 0x000128000c1e1900 */
[----:B-----5:R-:W5:Y:S04]  /*0960*/  @P3 LDG.E R6, desc[UR4][R6.64+0x38] ;  /* 0x0000380406063981 */ /* 0x020f68000c1e1900 */
[----:B------:R1:W5:Y:S01]  /*0970*/  @P4 LDG.E R8, desc[UR4][R8.64+0x3c] ;  /* 0x00003c0408084981 */ /* 0x000362000c1e1900 */
[----:B0-----:R-:W0:Y:S01]  /*0980*/  @P0 LDC.64 R16, c[0x0][0x388] ;  /* 0x0000e200ff100b82 */ /* 0x001e220000000a00 */
[----:B------:R-:W-:-:S02]  /*0990*/  IMAD.WIDE R12, R36, 0x4, R4 ;  /* 0x00000004240c7825 */ /* 0x000fc400078e0204 */
[----:B-1----:R-:W5:Y:S04]  /*09a0*/  @P6 LDG.E R27, desc[UR4][R26.64+0x44] ;  /* 0x000044041a1b6981 */ /* 0x002f68000c1e1900 */
[----:B------:R-:W5:Y:S04]  /*09b0*/  @P0 LDG.E R15, desc[UR4][R12.64] ;  /* 0x000000040c0f0981 */ /* 0x000f68000c1e1900 */
[----:B0-----:R-:W5:Y:S01]  /*09c0*/  @P0 LDG.E R16, desc[UR4][R16.64+0x48] ;  /* 0x0000480410100981 */ /* 0x001f62000c1e1900 */
[----:B------:R-:W-:-:S04]  /*09d0*/  ISETP.NE.AND P0, PT, R18, RZ, PT ;  /* 0x000000ff1200720c */ /* 0x000fc80003f05270 */
[----:B------:R-:W-:-:S09]  /*09e0*/  P2R R9, PR, RZ, 0x1 ;  /* 0x00000001ff097803 */ /* 0x000fd20000000000 */
[----:B--2---:R-:W-:Y:S01]  /*09f0*/  @P0 FFMA R20, R31, R34, R20 ;  /* 0x000000221f140223 */ /* 0x004fe20000000014 */
[----:B------:R-:W-:-:S04]  /*0a00*/  ISETP.NE.AND P0, PT, R30, RZ, PT ;  /* 0x000000ff1e00720c */ /* 0x000fc80003f05270 */
[----:B------:R-:W-:Y:S02]  /*0a10*/  P2R R7, PR, RZ, 0x1 ;  /* 0x00000001ff077803 */ /* 0x000fe40000000000 */
[----:B------:R-:W-:Y:S01]  /*0a20*/  ISETP.NE.AND P0, PT, R32, RZ, PT ;  /* 0x000000ff2000720c */ /* 0x000fe20003f05270 */
[----:B---3--:R-:W-:-:S04]  /*0a30*/  @P1 FFMA R20, R25, R14, R20 ;  /* 0x0000000e19141223 */ /* 0x008fc80000000014 */
[----:B----4-:R-:W-:-:S04]  /*0a40*/  @P2 FFMA R20, R23, R10, R20 ;  /* 0x0000000a17142223 */ /* 0x010fc80000000014 */
[----:B-----5:R-:W-:-:S04]  /*0a50*/  @P3 FFMA R20, R37, R6, R20 ;  /* 0x0000000625143223 */ /* 0x020fc80000000014 */
[----:B------:R-:W-:-:S04]  /*0a60*/  @P4 FFMA R20, R35, R8, R20 ;  /* 0x0000000823144223 */ /* 0x000fc80000000014 */
[----:B------:R-:W-:-:S04]  /*0a70*/  @P5 FFMA R20, R33, R28, R20 ;  /* 0x0000001c21145223 */ /* 0x000fc80000000014 */
[----:B------:R-:W-:-:S04]  /*0a80*/  @P6 FFMA R20, R0, R27, R20 ;  /* 0x0000001b00146223 */ /* 0x000fc80000000014 */
[----:B------:R-:W-:Y:S01]  /*0a90*/  @P0 FFMA R20, R15, R16, R20 ;  /* 0x000000100f140223 */ /* 0x000fe20000000014 */
[----:B------:R-:W-:-:S13]  /*0aa0*/  ISETP.NE.AND P0, PT, R7, RZ, PT ;  /* 0x000000ff0700720c */ /* 0x000fda0003f05270 */
[----:B------:R-:W0:Y:S01]  /*0ab0*/  @P0 LDC.64 R14, c[0x0][0x388] ;  /* 0x0000e200ff0e0b82 */ /* 0x000e220000000a00 */
[----:B------:R-:W2:Y:S04]  /*0ac0*/  @P0 LDG.E R7, desc[UR4][R12.64+0x4] ;  /* 0x000004040c070981 */ /* 0x000ea8000c1e1900 */
[----:B0-----:R-:W2:Y:S03]  /*0ad0*/  @P0 LDG.E R14, desc[UR4][R14.64+0x4c] ;  /* 0x00004c040e0e0981 */ /* 0x001ea6000c1e1900 */
[----:B------:R-:W0:Y:S08]  /*0ae0*/  @P1 LDC.64 R26, c[0x0][0x388] ;  /* 0x0000e200ff1a1b82 */ /* 0x000e300000000a00 */
[----:B------:R-:W1:Y:S08]  /*0af0*/  @P2 LDC.64 R18, c[0x0][0x388] ;  /* 0x0000e200ff122b82 */ /* 0x000e700000000a00 */
[----:B------:R-:W3:Y:S01]  /*0b00*/  @P4 LDC.64 R10, c[0x0][0x388] ;  /* 0x0000e200ff0a4b82 */ /* 0x000ee20000000a00 */
[----:B0-----:R-:W4:Y:S04]  /*0b10*/  @P1 LDG.E R26, desc[UR4][R26.64+0x54] ;  /* 0x000054041a1a1981 */ /* 0x001f28000c1e1900 */
[----:B-1----:R-:W5:Y:S04]  /*0b20*/  @P2 LDG.E R18, desc[UR4][R18.64+0x58] ;  /* 0x0000580412122981 */ /* 0x002f68000c1e1900 */
[----:B---3--:R-:W3:Y:S01]  /*0b30*/  @P4 LDG.E R10, desc[UR4][R10.64+0x60] ;  /* 0x000060040a0a4981 */ /* 0x008ee2000c1e1900 */
[----:B--2---:R-:W-:Y:S01]  /*0b40*/  @P0 FFMA R20, R7, R14, R20 ;  /* 0x0000000e07140223 */ /* 0x004fe20000000014 */
[----:B------:R-:W-:-:S13]  /*0b50*/  ISETP.NE.AND P0, PT, R9, RZ, PT ;  /* 0x000000ff0900720c */ /* 0x000fda0003f05270 */
[----:B------:R-:W0:Y:S01]  /*0b60*/  @P0 LDC.64 R28, c[0x0][0x388] ;  /* 0x0000e200ff1c0b82 */ /* 0x000e220000000a00 */
[----:B------:R-:W-:Y:S01]  /*0b70*/  IMAD R7, R2, R3, R3 ;  /* 0x0000000302077224 */ /* 0x000fe200078e0203 */
[----:B------:R-:W2:Y:S06]  /*0b80*/  @P0 LDG.E R13, desc[UR4][R12.64+0x8] ;  /* 0x000008040c0d0981 */ /* 0x000eac000c1e1900 */
[----:B------:R-:W1:Y:S01]  /*0b90*/  @P3 LDC.64 R8, c[0x0][0x388] ;  /* 0x0000e200ff083b82 */ /* 0x000e620000000a00 */
[----:B------:R-:W-:Y:S01]  /*0ba0*/  IMAD.IADD R17, R22, 0x1, R7 ;  /* 0x0000000116117824 */ /* 0x000fe200078e0207 */
[----:B------:R-:W-:-:S03]  /*0bb0*/  IADD3 R2, PT, PT, R2, 0x2, RZ ;  /* 0x0000000202027810 */ /* 0x000fc60007ffe0ff */
[----:B------:R-:W-:-:S03]  /*0bc0*/  IMAD.WIDE R16, R17, 0x4, R4 ;  /* 0x0000000411107825 */ /* 0x000fc600078e0204 */
[----:B------:R-:W4:Y:S02]  /*0bd0*/  @P5 LDC.64 R6, c[0x0][0x388] ;  /* 0x0000e200ff065b82 */ /* 0x000f240000000a00 */
[----:B------:R-:W5:Y:S04]  /*0be0*/  @P1 LDG.E R23, desc[UR4][R16.64] ;  /* 0x0000000410171981 */ /* 0x000f68000c1e1900 */
[----:B0-----:R-:W2:Y:S02]  /*0bf0*/  @P0 LDG.E R0, desc[UR4][R28.64+0x50] ;  /* 0x000050041c000981 */ /* 0x001ea4000c1e1900 */
[----:B------:R-:W0:Y:S01]  /*0c00*/  @P6 LDC.64 R14, c[0x0][0x388] ;  /* 0x0000e200ff0e6b82 */ /* 0x000e220000000a00 */
[----:B------:R-:W-:Y:S01]  /*0c10*/  IMAD R3, R2, R3, R22 ;  /* 0x0000000302037224 */ /* 0x000fe200078e0216 */
[----:B------:R-:W3:Y:S03]  /*0c20*/  @P2 LDG.E R25, desc[UR4][R16.64+0x4] ;  /* 0x0000040410192981 */ /* 0x000ee6000c1e1900 */
[----:B------:R-:W-:Y:S01]  /*0c30*/  IMAD.WIDE R4, R3, 0x4, R4 ;  /* 0x0000000403047825 */ /* 0x000fe200078e0204 */
[----:B------:R-:W3:Y:S02]  /*0c40*/  @P3 LDG.E R31, desc[UR4][R16.64+0x8] ;  /* 0x00000804101f3981 */ /* 0x000ee4000c1e1900 */
[----:B------:R-:W0:Y:S02]  /*0c50*/  LDC.64 R2, c[0x0][0x390] ;  /* 0x0000e400ff027b82 */ /* 0x000e240000000a00 */
[----:B-1----:R-:W3:Y:S04]  /*0c60*/  @P3 LDG.E R8, desc[UR4][R8.64+0x5c] ;  /* 0x00005c0408083981 */ /* 0x002ee8000c1e1900 */
[----:B------:R-:W3:Y:S04]  /*0c70*/  @P4 LDG.E R29, desc[UR4][R4.64] ;  /* 0x00000004041d4981 */ /* 0x000ee8000c1e1900 */
[----:B----4-:R-:W4:Y:S04]  /*0c80*/  @P5 LDG.E R6, desc[UR4][R6.64+0x64] ;  /* 0x0000640406065981 */ /* 0x010f28000c1e1900 */
[----:B------:R-:W4:Y:S04]  /*0c90*/  @P5 LDG.E R27, desc[UR4][R4.64+0x4] ;  /* 0x00000404041b5981 */ /* 0x000f28000c1e1900 */
[----:B------:R-:W4:Y:S04]  /*0ca0*/  @P6 LDG.E R33, desc[UR4][R4.64+0x8] ;  /* 0x0000080404216981 */ /* 0x000f28000c1e1900 */
[----:B0-----:R-:W4:Y:S01]  /*0cb0*/  @P6 LDG.E R14, desc[UR4][R14.64+0x68] ;  /* 0x000068040e0e6981 */ /* 0x001f22000c1e1900 */
[----:B------:R-:W-:-:S04]  /*0cc0*/  IMAD R21, R21, UR7, R24 ;  /* 0x0000000715157c24 */ /* 0x000fc8000f8e0218 */
[----:B------:R-:W-:-:S04]  /*0cd0*/  IMAD.WIDE R2, R21, 0x4, R2 ;  /* 0x0000000415027825 */ /* 0x000fc800078e0202 */
[----:B--2---:R-:W-:-:S04]  /*0ce0*/  @P0 FFMA R20, R13, R0, R20 ;  /* 0x000000000d140223 */ /* 0x004fc80000000014 */
[----:B-----5:R-:W-:-:S04]  /*0cf0*/  @P1 FFMA R20, R23, R26, R20 ;  /* 0x0000001a17141223 */ /* 0x020fc80000000014 */
[----:B---3--:R-:W-:-:S04]  /*0d00*/  @P2 FFMA R20, R25, R18, R20 ;  /* 0x0000001219142223 */ /* 0x008fc80000000014 */
[----:B------:R-:W-:-:S04]  /*0d10*/  @P3 FFMA R20, R31, R8, R20 ;  /* 0x000000081f143223 */ /* 0x000fc80000000014 */
[----:B------:R-:W-:-:S04]  /*0d20*/  @P4 FFMA R20, R29, R10, R20 ;  /* 0x0000000a1d144223 */ /* 0x000fc80000000014 */
[----:B----4-:R-:W-:-:S04]  /*0d30*/  @P5 FFMA R20, R27, R6, R20 ;  /* 0x000000061b145223 */ /* 0x010fc80000000014 */
[----:B------:R-:W-:-:S05]  /*0d40*/  @P6 FFMA R20, R33, R14, R20 ;  /* 0x0000000e21146223 */ /* 0x000fca0000000014 */
[----:B------:R-:W-:Y:S01]  /*0d50*/  STG.E desc[UR4][R2.64], R20 ;  /* 0x0000001402007986 */ /* 0x000fe2000c101904 */
[----:B------:R-:W-:Y:S05]  /*0d60*/  EXIT ;  /* 0x000000000000794d */ /* 0x000fea0003800000 */
.L_x_0:
[----:B------:R-:W-:-:S00]  /*0d70*/  BRA `(.L_x_0) ;  /* 0xfffffffc00fc7947 */ /* 0x000fc0000383ffff */
[----:B------:R-:W-:-:S00]  /*0d80*/  NOP ;  /* 0x0000000000007918 */ /* 0x000fc00000000000 */
[----:B------:R-:W-:-:S00]  /*0d90*/  NOP ;  /* 0x0000000000007918 */ /* 0x000fc00000000000 */
[----:B------:R-:W-:-:S00]  /*0da0*/  NOP ;  /* 0x0000000000007918 */ /* 0x000fc00000000000 */
[----:B------:R-:W-:-:S00]  /*0db0*/  NOP ;  /* 0x0000000000007918 */ /* 0x000fc00000000000 */
[----:B------:R-:W-:-:S00]  /*0dc0*/  NOP ;  /* 0x0000000000007918 */ /* 0x000fc00000000000 */
[----:B------:R-:W-:-:S00]  /*0dd0*/  NOP ;  /* 0x0000000000007918 */ /* 0x000fc00000000000 */
[----:B------:R-:W-:-:S00]  /*0de0*/  NOP ;  /* 0x0000000000007918 */ /* 0x000fc00000000000 */
[----:B------:R-:W-:-:S00]  /*0df0*/  NOP ;  /* 0x0000000000007918 */ /* 0x000fc00000000000 */
.L_x_1:


//--------------------- .nv.shared.reserved.0     --------------------------
	.section	.nv.shared.reserved.0,"aw",@nobits
	.weak		__nv_reservedSMEM_offset_0_alias
	.size		__nv_reservedSMEM_offset_0_alias, 0, 64
	.other		__nv_reservedSMEM_offset_0_alias,@"STO_CUDA_RESERVED_SHARED STV_DEFAULT"
__nv_reservedSMEM_offset_0_alias:
	.zero		0
	.zero		64


//--------------------- .nv.constant0._Z21direct_convolution_2dPfS_S_iiiiii --------------------------
	.section	.nv.constant0._Z21direct_convolution_2dPfS_S_iiiiii,"a",@progbits
	.sectionflags	@""
	.align	4
.nv.constant0._Z21direct_convolution_2dPfS_S_iiiiii:
	.zero		944


//--------------------- SYMBOLS --------------------------

	.type		.nv.reservedSmem.offset0,@object
	.size		.nv.reservedSmem.offset0,0x4
